//
// Generated by NVIDIA NVVM Compiler
//
// Compiler Build ID: CL-36424714
// Cuda compilation tools, release 13.0, V13.0.88
// Based on NVVM 20.0.0
//

.version 9.0
.target sm_100
.address_size 64

	// .globl	_Z8mult_gpuPiS_S_
// _ZZ8mult_gpuPiS_S_E3s_a has been demoted
// _ZZ8mult_gpuPiS_S_E3s_b has been demoted

.visible .entry _Z8mult_gpuPiS_S_(
	.param .u64 .ptr .align 1 _Z8mult_gpuPiS_S__param_0,
	.param .u64 .ptr .align 1 _Z8mult_gpuPiS_S__param_1,
	.param .u64 .ptr .align 1 _Z8mult_gpuPiS_S__param_2
)
{
	.reg .pred 	%p<2>;
	.reg .b32 	%r<136>;
	.reg .b64 	%rd<25>;
	// demoted variable
	.shared .align 4 .b8 _ZZ8mult_gpuPiS_S_E3s_a[1024];
	// demoted variable
	.shared .align 4 .b8 _ZZ8mult_gpuPiS_S_E3s_b[1024];
	ld.param.u64 	%rd9, [_Z8mult_gpuPiS_S__param_1];
	cvta.to.global.u64 	%rd10, %rd9;
	mov.u32 	%r15, %ctaid.x;
	mov.u32 	%r16, %ntid.x;
	mov.u32 	%r17, %tid.x;
	mad.lo.s32 	%r18, %r15, %r16, %r17;
	mov.u32 	%r19, %ctaid.y;
	mov.u32 	%r20, %ntid.y;
	mul.lo.s32 	%r1, %r19, %r20;
	mov.u32 	%r21, %tid.y;
	shl.b32 	%r22, %r18, 10;
	or.b32  	%r2, %r22, %r21;
	shl.b32 	%r23, %r17, 6;
	mov.u32 	%r24, _ZZ8mult_gpuPiS_S_E3s_a;
	add.s32 	%r3, %r24, %r23;
	shl.b32 	%r25, %r21, 2;
	add.s32 	%r4, %r3, %r25;
	mov.u32 	%r26, _ZZ8mult_gpuPiS_S_E3s_b;
	add.s32 	%r6, %r26, %r25;
	add.s32 	%r5, %r6, %r23;
	add.s32 	%r27, %r21, %r1;
	shl.b32 	%r28, %r17, 10;
	add.s32 	%r29, %r27, %r28;
	add.s32 	%r30, %r29, 16384;
	mul.wide.u32 	%rd11, %r30, 4;
	add.s64 	%rd24, %rd10, %rd11;
	mul.wide.u32 	%rd12, %r29, 4;
	add.s64 	%rd23, %rd10, %rd12;
	mov.b32 	%r135, 0;
	mov.b32 	%r134, 16;
	mov.u32 	%r133, %r2;
$L__BB0_1:
	ld.param.u64 	%rd21, [_Z8mult_gpuPiS_S__param_0];
	cvta.to.global.u64 	%rd13, %rd21;
	mul.wide.u32 	%rd14, %r133, 4;
	add.s64 	%rd15, %rd13, %rd14;
	ld.global.u32 	%r31, [%rd15];
	st.shared.u32 	[%r4], %r31;
	ld.global.u32 	%r32, [%rd23];
	st.shared.u32 	[%r5], %r32;
	bar.sync 	0;
	ld.shared.u32 	%r33, [%r3];
	ld.shared.u32 	%r34, [%r6];
	mad.lo.s32 	%r35, %r34, %r33, %r135;
	ld.shared.u32 	%r36, [%r3+4];
	ld.shared.u32 	%r37, [%r6+64];
	mad.lo.s32 	%r38, %r37, %r36, %r35;
	ld.shared.u32 	%r39, [%r3+8];
	ld.shared.u32 	%r40, [%r6+128];
	mad.lo.s32 	%r41, %r40, %r39, %r38;
	ld.shared.u32 	%r42, [%r3+12];
	ld.shared.u32 	%r43, [%r6+192];
	mad.lo.s32 	%r44, %r43, %r42, %r41;
	ld.shared.u32 	%r45, [%r3+16];
	ld.shared.u32 	%r46, [%r6+256];
	mad.lo.s32 	%r47, %r46, %r45, %r44;
	ld.shared.u32 	%r48, [%r3+20];
	ld.shared.u32 	%r49, [%r6+320];
	mad.lo.s32 	%r50, %r49, %r48, %r47;
	ld.shared.u32 	%r51, [%r3+24];
	ld.shared.u32 	%r52, [%r6+384];
	mad.lo.s32 	%r53, %r52, %r51, %r50;
	ld.shared.u32 	%r54, [%r3+28];
	ld.shared.u32 	%r55, [%r6+448];
	mad.lo.s32 	%r56, %r55, %r54, %r53;
	ld.shared.u32 	%r57, [%r3+32];
	ld.shared.u32 	%r58, [%r6+512];
	mad.lo.s32 	%r59, %r58, %r57, %r56;
	ld.shared.u32 	%r60, [%r3+36];
	ld.shared.u32 	%r61, [%r6+576];
	mad.lo.s32 	%r62, %r61, %r60, %r59;
	ld.shared.u32 	%r63, [%r3+40];
	ld.shared.u32 	%r64, [%r6+640];
	mad.lo.s32 	%r65, %r64, %r63, %r62;
	ld.shared.u32 	%r66, [%r3+44];
	ld.shared.u32 	%r67, [%r6+704];
	mad.lo.s32 	%r68, %r67, %r66, %r65;
	ld.shared.u32 	%r69, [%r3+48];
	ld.shared.u32 	%r70, [%r6+768];
	mad.lo.s32 	%r71, %r70, %r69, %r68;
	ld.shared.u32 	%r72, [%r3+52];
	ld.shared.u32 	%r73, [%r6+832];
	mad.lo.s32 	%r74, %r73, %r72, %r71;
	ld.shared.u32 	%r75, [%r3+56];
	ld.shared.u32 	%r76, [%r6+896];
	mad.lo.s32 	%r77, %r76, %r75, %r74;
	ld.shared.u32 	%r78, [%r3+60];
	ld.shared.u32 	%r79, [%r6+960];
	mad.lo.s32 	%r80, %r79, %r78, %r77;
	bar.sync 	0;
	add.s32 	%r81, %r133, 16;
	mul.wide.u32 	%rd16, %r81, 4;
	add.s64 	%rd17, %rd13, %rd16;
	ld.global.u32 	%r82, [%rd17];
	st.shared.u32 	[%r4], %r82;
	ld.global.u32 	%r83, [%rd24];
	st.shared.u32 	[%r5], %r83;
	bar.sync 	0;
	ld.shared.u32 	%r84, [%r3];
	ld.shared.u32 	%r85, [%r6];
	mad.lo.s32 	%r86, %r85, %r84, %r80;
	ld.shared.u32 	%r87, [%r3+4];
	ld.shared.u32 	%r88, [%r6+64];
	mad.lo.s32 	%r89, %r88, %r87, %r86;
	ld.shared.u32 	%r90, [%r3+8];
	ld.shared.u32 	%r91, [%r6+128];
	mad.lo.s32 	%r92, %r91, %r90, %r89;
	ld.shared.u32 	%r93, [%r3+12];
	ld.shared.u32 	%r94, [%r6+192];
	mad.lo.s32 	%r95, %r94, %r93, %r92;
	ld.shared.u32 	%r96, [%r3+16];
	ld.shared.u32 	%r97, [%r6+256];
	mad.lo.s32 	%r98, %r97, %r96, %r95;
	ld.shared.u32 	%r99, [%r3+20];
	ld.shared.u32 	%r100, [%r6+320];
	mad.lo.s32 	%r101, %r100, %r99, %r98;
	ld.shared.u32 	%r102, [%r3+24];
	ld.shared.u32 	%r103, [%r6+384];
	mad.lo.s32 	%r104, %r103, %r102, %r101;
	ld.shared.u32 	%r105, [%r3+28];
	ld.shared.u32 	%r106, [%r6+448];
	mad.lo.s32 	%r107, %r106, %r105, %r104;
	ld.shared.u32 	%r108, [%r3+32];
	ld.shared.u32 	%r109, [%r6+512];
	mad.lo.s32 	%r110, %r109, %r108, %r107;
	ld.shared.u32 	%r111, [%r3+36];
	ld.shared.u32 	%r112, [%r6+576];
	mad.lo.s32 	%r113, %r112, %r111, %r110;
	ld.shared.u32 	%r114, [%r3+40];
	ld.shared.u32 	%r115, [%r6+640];
	mad.lo.s32 	%r116, %r115, %r114, %r113;
	ld.shared.u32 	%r117, [%r3+44];
	ld.shared.u32 	%r118, [%r6+704];
	mad.lo.s32 	%r119, %r118, %r117, %r116;
	ld.shared.u32 	%r120, [%r3+48];
	ld.shared.u32 	%r121, [%r6+768];
	mad.lo.s32 	%r122, %r121, %r120, %r119;
	ld.shared.u32 	%r123, [%r3+52];
	ld.shared.u32 	%r124, [%r6+832];
	mad.lo.s32 	%r125, %r124, %r123, %r122;
	ld.shared.u32 	%r126, [%r3+56];
	ld.shared.u32 	%r127, [%r6+896];
	mad.lo.s32 	%r128, %r127, %r126, %r125;
	ld.shared.u32 	%r129, [%r3+60];
	ld.shared.u32 	%r130, [%r6+960];
	mad.lo.s32 	%r135, %r130, %r129, %r128;
	bar.sync 	0;
	add.s32 	%r11, %r134, 32;
	add.s32 	%r131, %r134, -16;
	add.s64 	%rd24, %rd24, 131072;
	add.s64 	%rd23, %rd23, 131072;
	add.s32 	%r133, %r133, 32;
	setp.lt.u32 	%p1, %r131, 992;
	mov.u32 	%r134, %r11;
	@%p1 bra 	$L__BB0_1;
	ld.param.u64 	%rd22, [_Z8mult_gpuPiS_S__param_2];
	cvta.to.global.u64 	%rd18, %rd22;
	add.s32 	%r132, %r2, %r1;
	mul.wide.s32 	%rd19, %r132, 4;
	add.s64 	%rd20, %rd18, %rd19;
	st.global.u32 	[%rd20], %r135;
	ret;

}


// ===== COMPILED SASS (sm_100) =====

	.target	sm_100

	.elftype	@"ET_EXEC"


//--------------------- .note.nv.tkinfo           --------------------------
	.section	.note.nv.tkinfo,"",@"SHT_NOTE"
	.sectionflags	@"SHF_NOTE_NV_TKINFO"
	.tkinfo
        /*0018*/ 	.word	0x00000002
        /*0030*/ 	.string	""
        /*0030*/ 	.string	"ptxas"
        /*0030*/ 	.string	"Cuda compilation tools, release 13.0, V13.0.88"
        /*0030*/ 	.string	"Build cuda_13.0.r13.0/compiler.36424714_0"
        /*0030*/ 	.string	"-arch sm_100 -m 64 "



//--------------------- .note.nv.cuinfo           --------------------------
	.section	.note.nv.cuinfo,"",@"SHT_NOTE"
	.sectionflags	@"SHF_NOTE_NV_CUINFO"
        /*0018*/ 	.short	0x0002
        /*001a*/ 	.short	0x0064
        /*001c*/ 	.short	0x0082
	.zero		2


//--------------------- .nv.info                  --------------------------
	.section	.nv.info,"",@"SHT_CUDA_INFO"
	.align	4


	//----- nvinfo : EIATTR_REGCOUNT
	.align		4
        /*0000*/ 	.byte	0x04, 0x2f
        /*0002*/ 	.short	(.L_1 - .L_0)
	.align		4
.L_0:
        /*0004*/ 	.word	index@(_Z8mult_gpuPiS_S_)
        /*0008*/ 	.word	0x00000020


	//----- nvinfo : EIATTR_FRAME_SIZE
	.align		4
.L_1:
        /*000c*/ 	.byte	0x04, 0x11
        /*000e*/ 	.short	(.L_3 - .L_2)
	.align		4
.L_2:
        /*0010*/ 	.word	index@(_Z8mult_gpuPiS_S_)
        /*0014*/ 	.word	0x00000000


	//----- nvinfo : EIATTR_MIN_STACK_SIZE
	.align		4
.L_3:
        /*0018*/ 	.byte	0x04, 0x12
        /*001a*/ 	.short	(.L_5 - .L_4)
	.align		4
.L_4:
        /*001c*/ 	.word	index@(_Z8mult_gpuPiS_S_)
        /*0020*/ 	.word	0x00000000
.L_5:


//--------------------- .nv.compat                --------------------------
	.section	.nv.compat,"",@"SHT_CUDA_COMPAT_INFO"
	.align	4
        /*0000*/ 	.byte	0x02, 0x09, 0x00, 0x00, 0x02, 0x02, 0x01, 0x00, 0x02, 0x05, 0x05, 0x00, 0x03, 0x07, 0x01, 0x01
        /*0010*/ 	.byte	0x02, 0x03, 0x00, 0x00, 0x02, 0x06, 0x01, 0x00, 0x04, 0x0b, 0x08, 0x00, 0x09, 0x00, 0x00, 0x00
        /*0020*/ 	.byte	0x00, 0x00, 0x00, 0x00


//--------------------- .nv.info._Z8mult_gpuPiS_S_ --------------------------
	.section	.nv.info._Z8mult_gpuPiS_S_,"",@"SHT_CUDA_INFO"
	.sectionflags	@""
	.align	4


	//----- nvinfo : EIATTR_CUDA_API_VERSION
	.align		4
        /*0000*/ 	.byte	0x04, 0x37
        /*0002*/ 	.short	(.L_7 - .L_6)
.L_6:
        /*0004*/ 	.word	0x00000082


	//----- nvinfo : EIATTR_KPARAM_INFO
	.align		4
.L_7:
        /*0008*/ 	.byte	0x04, 0x17
        /*000a*/ 	.short	(.L_9 - .L_8)
.L_8:
        /*000c*/ 	.word	0x00000000
        /*0010*/ 	.short	0x0002
        /*0012*/ 	.short	0x0010
        /*0014*/ 	.byte	0x00, 0xf5, 0x21, 0x00


	//----- nvinfo : EIATTR_KPARAM_INFO
	.align		4
.L_9:
        /*0018*/ 	.byte	0x04, 0x17
        /*001a*/ 	.short	(.L_11 - .L_10)
.L_10:
        /*001c*/ 	.word	0x00000000
        /*0020*/ 	.short	0x0001
        /*0022*/ 	.short	0x0008
        /*0024*/ 	.byte	0x00, 0xf5, 0x21, 0x00


	//----- nvinfo : EIATTR_KPARAM_INFO
	.align		4
.L_11:
        /*0028*/ 	.byte	0x04, 0x17
        /*002a*/ 	.short	(.L_13 - .L_12)
.L_12:
        /*002c*/ 	.word	0x00000000
        /*0030*/ 	.short	0x0000
        /*0032*/ 	.short	0x0000
        /*0034*/ 	.byte	0x00, 0xf5, 0x21, 0x00


	//----- nvinfo : EIATTR_SPARSE_MMA_MASK
	.align		4
.L_13:
        /*0038*/ 	.byte	0x03, 0x50
        /*003a*/ 	.short	0x0000


	//----- nvinfo : EIATTR_MAXREG_COUNT
	.align		4
        /*003c*/ 	.byte	0x03, 0x1b
        /*003e*/ 	.short	0x00ff


	//----- nvinfo : EIATTR_NUM_BARRIERS
	.align		4
        /*0040*/ 	.byte	0x02, 0x4c
        /*0042*/ 	.byte	0x01
	.zero		1


	//----- nvinfo : EIATTR_MERCURY_ISA_VERSION
	.align		4
        /*0044*/ 	.byte	0x03, 0x5f
        /*0046*/ 	.short	0x0101


	//----- nvinfo : EIATTR_VRC_CTA_INIT_COUNT
	.align		4
        /*0048*/ 	.byte	0x02, 0x4a
	.zero		1
	.zero		1


	//----- nvinfo : EIATTR_EXIT_INSTR_OFFSETS
	.align		4
        /*004c*/ 	.byte	0x04, 0x1c
        /*004e*/ 	.short	(.L_15 - .L_14)


	//   ....[0]....
.L_14:
        /*0050*/ 	.word	0x000008b0


	//----- nvinfo : EIATTR_CBANK_PARAM_SIZE
	.align		4
.L_15:
        /*0054*/ 	.byte	0x03, 0x19
        /*0056*/ 	.short	0x0018


	//----- nvinfo : EIATTR_PARAM_CBANK
	.align		4
        /*0058*/ 	.byte	0x04, 0x0a
        /*005a*/ 	.short	(.L_17 - .L_16)
	.align		4
.L_16:
        /*005c*/ 	.word	index@(.nv.constant0._Z8mult_gpuPiS_S_)
        /*0060*/ 	.short	0x0380
        /*0062*/ 	.short	0x0018


	//----- nvinfo : EIATTR_SW_WAR
	.align		4
.L_17:
        /*0064*/ 	.byte	0x04, 0x36
        /*0066*/ 	.short	(.L_19 - .L_18)
.L_18:
        /*0068*/ 	.word	0x00000008
.L_19:


//--------------------- .nv.callgraph             --------------------------
	.section	.nv.callgraph,"",@"SHT_CUDA_CALLGRAPH"
	.align	4
	.sectionentsize	8
	.align		4
        /*0000*/ 	.word	0x00000000
	.align		4
        /*0004*/ 	.word	0xffffffff
	.align		4
        /*0008*/ 	.word	0x00000000
	.align		4
        /*000c*/ 	.word	0xfffffffe
	.align		4
        /*0010*/ 	.word	0x00000000
	.align		4
        /*0014*/ 	.word	0xfffffffd
	.align		4
        /*0018*/ 	.word	0x00000000
	.align		4
        /*001c*/ 	.word	0xfffffffc


//--------------------- .text._Z8mult_gpuPiS_S_   --------------------------
	.section	.text._Z8mult_gpuPiS_S_,"ax",@progbits
	.align	128
        .global         _Z8mult_gpuPiS_S_
        .type           _Z8mult_gpuPiS_S_,@function
        .size           _Z8mult_gpuPiS_S_,(.L_x_2 - _Z8mult_gpuPiS_S_)
        .other          _Z8mult_gpuPiS_S_,@"STO_CUDA_ENTRY STV_DEFAULT"
_Z8mult_gpuPiS_S_:
.text._Z8mult_gpuPiS_S_:
[----:B------:R-:W-:Y:S01]  /*0000*/  LDC R1, c[0x0][0x37c] ;  /* 0x0000df00ff017b82 */ /* 0x000fe20000000800 */
[----:B------:R-:W0:Y:S07]  /*0010*/  S2R R16, SR_TID.Y ;  /* 0x0000000000107919 */ /* 0x000e2e0000002200 */
[----:B------:R-:W1:Y:S01]  /*0020*/  S2UR UR4, SR_CTAID.Y ;  /* 0x00000000000479c3 */ /* 0x000e620000002600 */
[----:B------:R-:W-:Y:S01]  /*0030*/  HFMA2 R23, -RZ, RZ, 0, 0 ;  /* 0x00000000ff177431 */ /* 0x000fe200000001ff */
[----:B------:R-:W2:Y:S01]  /*0040*/  LDCU.64 UR8, c[0x0][0x358] ;  /* 0x00006b00ff0877ac */ /* 0x000ea20008000a00 */
[----:B------:R-:W3:Y:S05]  /*0050*/  S2R R9, SR_TID.X ;  /* 0x0000000000097919 */ /* 0x000eea0000002100 */
[----:B------:R-:W4:Y:S01]  /*0060*/  LDC R4, c[0x0][0x360] ;  /* 0x0000d800ff047b82 */ /* 0x000f220000000800 */
[----:B------:R-:W1:Y:S07]  /*0070*/  LDCU UR5, c[0x0][0x364] ;  /* 0x00006c80ff0577ac */ /* 0x000e6e0008000800 */
[----:B------:R-:W4:Y:S08]  /*0080*/  S2UR UR10, SR_CTAID.X ;  /* 0x00000000000a79c3 */ /* 0x000f300000002500 */
[----:B------:R-:W5:Y:S01]  /*0090*/  LDC.64 R6, c[0x0][0x388] ;  /* 0x0000e200ff067b82 */ /* 0x000f620000000a00 */
[----:B-1----:R-:W-:-:S03]  /*00a0*/  UIMAD UR4, UR4, UR5, URZ ;  /* 0x00000005040472a4 */ /* 0x002fc6000f8e02ff */
[----:B------:R-:W-:-:S04]  /*00b0*/  UMOV UR5, 0x400 ;  /* 0x0000040000057882 */ /* 0x000fc80000000000 */
[----:B------:R-:W1:Y:S01]  /*00c0*/  S2UR UR7, SR_CgaCtaId ;  /* 0x00000000000779c3 */ /* 0x000e620000008800 */
[----:B0-----:R-:W-:Y:S01]  /*00d0*/  IADD3 R0, PT, PT, R16, UR4, RZ ;  /* 0x0000000410007c10 */ /* 0x001fe2000fffe0ff */
[----:B------:R-:W-:-:S03]  /*00e0*/  UIADD3 UR6, UPT, UPT, UR5, 0x400, URZ ;  /* 0x0000040005067890 */ /* 0x000fc6000fffe0ff */
[----:B---3--:R-:W-:-:S03]  /*00f0*/  LEA R3, R9, R0, 0xa ;  /* 0x0000000009037211 */ /* 0x008fc600078e50ff */
[----:B------:R-:W0:Y:S01]  /*0100*/  LDC.64 R20, c[0x0][0x380] ;  /* 0x0000e000ff147b82 */ /* 0x000e220000000a00 */
[----:B------:R-:W-:Y:S01]  /*0110*/  IADD3 R5, PT, PT, R3, 0x4000, RZ ;  /* 0x0000400003057810 */ /* 0x000fe20007ffe0ff */
[----:B----4-:R-:W-:-:S05]  /*0120*/  IMAD R0, R4, UR10, R9 ;  /* 0x0000000a04007c24 */ /* 0x010fca000f8e0209 */
[----:B------:R-:W-:Y:S01]  /*0130*/  SHF.L.U32 R18, R0, 0xa, RZ ;  /* 0x0000000a00127819 */ /* 0x000fe200000006ff */
[----:B-----5:R-:W-:-:S03]  /*0140*/  IMAD.WIDE.U32 R2, R3, 0x4, R6 ;  /* 0x0000000403027825 */ /* 0x020fc600078e0006 */
[----:B------:R-:W-:Y:S01]  /*0150*/  LOP3.LUT R18, R18, R16, RZ, 0xfc, !PT ;  /* 0x0000001012127212 */ /* 0x000fe200078efcff */
[----:B------:R-:W-:Y:S01]  /*0160*/  IMAD.WIDE.U32 R6, R5, 0x4, R6 ;  /* 0x0000000405067825 */ /* 0x000fe200078e0006 */
[----:B------:R-:W-:Y:S02]  /*0170*/  MOV R5, R3 ;  /* 0x0000000300057202 */ /* 0x000fe40000000f00 */
[----:B------:R-:W-:Y:S01]  /*0180*/  MOV R4, R18 ;  /* 0x0000001200047202 */ /* 0x000fe20000000f00 */
[----:B-1----:R-:W-:Y:S01]  /*0190*/  ULEA UR5, UR7, UR5, 0x18 ;  /* 0x0000000507057291 */ /* 0x002fe2000f8ec0ff */
[----:B------:R-:W-:Y:S01]  /*01a0*/  MOV R3, R7 ;  /* 0x0000000700037202 */ /* 0x000fe20000000f00 */
[----:B------:R-:W-:Y:S01]  /*01b0*/  ULEA UR6, UR7, UR6, 0x18 ;  /* 0x0000000607067291 */ /* 0x000fe2000f8ec0ff */
[----:B------:R-:W-:-:S03]  /*01c0*/  MOV R0, R6 ;  /* 0x0000000600007202 */ /* 0x000fc60000000f00 */
[C---:B------:R-:W-:Y:S01]  /*01d0*/  LEA R17, R9.reuse, UR5, 0x6 ;  /* 0x0000000509117c11 */ /* 0x040fe2000f8e30ff */
[----:B------:R-:W-:Y:S01]  /*01e0*/  UMOV UR5, 0x10 ;  /* 0x0000001000057882 */ /* 0x000fe20000000000 */
[C---:B------:R-:W-:Y:S02]  /*01f0*/  LEA R7, R16.reuse, UR6, 0x2 ;  /* 0x0000000610077c11 */ /* 0x040fe4000f8e10ff */
[----:B------:R-:W-:Y:S02]  /*0200*/  LEA R16, R16, R17, 0x2 ;  /* 0x0000001110107211 */ /* 0x000fe400078e10ff */
[----:B0-2---:R-:W-:-:S07]  /*0210*/  LEA R6, R9, R7, 0x6 ;  /* 0x0000000709067211 */ /* 0x005fce00078e30ff */
.L_x_0:
[----:B------:R-:W-:Y:S01]  /*0220*/  IMAD.WIDE.U32 R8, R4, 0x4, R20 ;  /* 0x0000000404087825 */ /* 0x000fe200078e0014 */
[----:B------:R-:W-:Y:S02]  /*0230*/  MOV R25, R5 ;  /* 0x0000000500197202 */ /* 0x000fe40000000f00 */
[----:B------:R-:W-:Y:S02]  /*0240*/  MOV R24, R2 ;  /* 0x0000000200187202 */ /* 0x000fe40000000f00 */
[----:B------:R-:W2:Y:S04]  /*0250*/  LDG.E R29, desc[UR8][R8.64] ;  /* 0x00000008081d7981 */ /* 0x000ea8000c1e1900 */
[----:B------:R-:W3:Y:S04]  /*0260*/  LDG.E R25, desc[UR8][R24.64] ;  /* 0x0000000818197981 */ /* 0x000ee8000c1e1900 */
[----:B--2---:R-:W-:Y:S04]  /*0270*/  STS [R16], R29 ;  /* 0x0000001d10007388 */ /* 0x004fe80000000800 */
[----:B---3--:R-:W-:Y:S01]  /*0280*/  STS [R6], R25 ;  /* 0x0000001906007388 */ /* 0x008fe20000000800 */
[----:B------:R-:W-:Y:S06]  /*0290*/  BAR.SYNC.DEFER_BLOCKING 0x0 ;  /* 0x0000000000007b1d */ /* 0x000fec0000010000 */
[----:B------:R-:W-:Y:S04]  /*02a0*/  LDS R22, [R7] ;  /* 0x0000000007167984 */ /* 0x000fe80000000800 */
[----:B------:R-:W0:Y:S04]  /*02b0*/  LDS.128 R12, [R17] ;  /* 0x00000000110c7984 */ /* 0x000e280000000c00 */
[----:B------:R-:W1:Y:S04]  /*02c0*/  LDS R28, [R7+0x40] ;  /* 0x00004000071c7984 */ /* 0x000e680000000800 */
[----:B------:R-:W2:Y:S04]  /*02d0*/  LDS R27, [R7+0x80] ;  /* 0x00008000071b7984 */ /* 0x000ea80000000800 */
[----:B------:R-:W3:Y:S04]  /*02e0*/  LDS R26, [R7+0xc0] ;  /* 0x0000c000071a7984 */ /* 0x000ee80000000800 */
[----:B------:R-:W-:Y:S04]  /*02f0*/  LDS R19, [R7+0x100] ;  /* 0x0001000007137984 */ /* 0x000fe80000000800 */
[----:B------:R-:W4:Y:S04]  /*0300*/  LDS.128 R8, [R17+0x10] ;  /* 0x0000100011087984 */ /* 0x000f280000000c00 */
[----:B------:R-:W-:Y:S04]  /*0310*/  LDS R24, [R7+0x1c0] ;  /* 0x0001c00007187984 */ /* 0x000fe80000000800 */
[----:B------:R-:W-:Y:S01]  /*0320*/  LDS R25, [R7+0x200] ;  /* 0x0002000007197984 */ /* 0x000fe20000000800 */
[----:B0-----:R-:W-:-:S03]  /*0330*/  IMAD R12, R12, R22, R23 ;  /* 0x000000160c0c7224 */ /* 0x001fc600078e0217 */
[----:B------:R-:W0:Y:S01]  /*0340*/  LDS R22, [R7+0x140] ;  /* 0x0001400007167984 */ /* 0x000e220000000800 */
[----:B-1----:R-:W-:-:S03]  /*0350*/  IMAD R12, R28, R13, R12 ;  /* 0x0000000d1c0c7224 */ /* 0x002fc600078e020c */
[----:B------:R-:W1:Y:S01]  /*0360*/  LDS R23, [R7+0x180] ;  /* 0x0001800007177984 */ /* 0x000e620000000800 */
[----:B--2---:R-:W-:-:S04]  /*0370*/  IMAD R12, R27, R14, R12 ;  /* 0x0000000e1b0c7224 */ /* 0x004fc800078e020c */
[----:B---3--:R-:W-:Y:S02]  /*0380*/  IMAD R26, R26, R15, R12 ;  /* 0x0000000f1a1a7224 */ /* 0x008fe400078e020c */
[----:B------:R-:W2:Y:S02]  /*0390*/  LDS.128 R12, [R17+0x20] ;  /* 0x00002000110c7984 */ /* 0x000ea40000000c00 */
[----:B----4-:R-:W-:Y:S02]  /*03a0*/  IMAD R26, R8, R19, R26 ;  /* 0x00000013081a7224 */ /* 0x010fe400078e021a */
[----:B------:R-:W3:Y:S04]  /*03b0*/  LDS R8, [R7+0x240] ;  /* 0x0002400007087984 */ /* 0x000ee80000000800 */
[----:B------:R-:W4:Y:S01]  /*03c0*/  LDS R19, [R7+0x280] ;  /* 0x0002800007137984 */ /* 0x000f220000000800 */
[----:B0-----:R-:W-:-:S03]  /*03d0*/  IMAD R9, R22, R9, R26 ;  /* 0x0000000916097224 */ /* 0x001fc600078e021a */
[----:B------:R-:W-:Y:S01]  /*03e0*/  LDS R26, [R7+0x340] ;  /* 0x00034000071a7984 */ /* 0x000fe20000000800 */
[----:B-1----:R-:W-:Y:S01]  /*03f0*/  IMAD R9, R23, R10, R9 ;  /* 0x0000000a17097224 */ /* 0x002fe200078e0209 */
[----:B------:R-:W-:-:S03]  /*0400*/  IADD3 R23, PT, PT, R4, 0x10, RZ ;  /* 0x0000001004177810 */ /* 0x000fc60007ffe0ff */
[----:B------:R-:W-:Y:S02]  /*0410*/  IMAD R9, R24, R11, R9 ;  /* 0x0000000b18097224 */ /* 0x000fe400078e0209 */
[----:B------:R-:W-:Y:S01]  /*0420*/  LDS R24, [R7+0x3c0] ;  /* 0x0003c00007187984 */ /* 0x000fe20000000800 */
[----:B------:R-:W-:-:S04]  /*0430*/  IMAD.WIDE.U32 R22, R23, 0x4, R20 ;  /* 0x0000000417167825 */ /* 0x000fc800078e0014 */
[----:B--2---:R-:W-:Y:S02]  /*0440*/  IMAD R9, R12, R25, R9 ;  /* 0x000000190c097224 */ /* 0x004fe400078e0209 */
[----:B------:R-:W0:Y:S02]  /*0450*/  LDS R12, [R7+0x2c0] ;  /* 0x0002c000070c7984 */ /* 0x000e240000000800 */
[----:B---3--:R-:W-:Y:S02]  /*0460*/  IMAD R8, R8, R13, R9 ;  /* 0x0000000d08087224 */ /* 0x008fe400078e0209 */
[----:B------:R-:W-:Y:S02]  /*0470*/  LDS R13, [R7+0x300] ;  /* 0x00030000070d7984 */ /* 0x000fe40000000800 */
[----:B----4-:R-:W-:Y:S02]  /*0480*/  IMAD R14, R19, R14, R8 ;  /* 0x0000000e130e7224 */ /* 0x010fe400078e0208 */
[----:B------:R-:W-:Y:S04]  /*0490*/  LDS R19, [R7+0x380] ;  /* 0x0003800007137984 */ /* 0x000fe80000000800 */
[----:B------:R-:W1:Y:S01]  /*04a0*/  LDS.128 R8, [R17+0x30] ;  /* 0x0000300011087984 */ /* 0x000e620000000c00 */
[----:B------:R-:W-:Y:S06]  /*04b0*/  BAR.SYNC.DEFER_BLOCKING 0x0 ;  /* 0x0000000000007b1d */ /* 0x000fec0000010000 */
[----:B------:R2:W3:Y:S02]  /*04c0*/  LDG.E R29, desc[UR8][R22.64] ;  /* 0x00000008161d7981 */ /* 0x0004e4000c1e1900 */
[----:B--2---:R-:W-:-:S02]  /*04d0*/  MOV R23, R3 ;  /* 0x0000000300177202 */ /* 0x004fc40000000f00 */
[----:B------:R-:W-:-:S05]  /*04e0*/  MOV R22, R0 ;  /* 0x0000000000167202 */ /* 0x000fca0000000f00 */
[----:B------:R-:W2:Y:S01]  /*04f0*/  LDG.E R23, desc[UR8][R22.64] ;  /* 0x0000000816177981 */ /* 0x000ea2000c1e1900 */
[----:B0-----:R-:W-:Y:S01]  /*0500*/  IMAD R12, R12, R15, R14 ;  /* 0x0000000f0c0c7224 */ /* 0x001fe200078e020e */
[----:B------:R-:W-:Y:S01]  /*0510*/  UIADD3 UR6, UPT, UPT, UR5, 0x20, URZ ;  /* 0x0000002005067890 */ /* 0x000fe2000fffe0ff */
[----:B------:R-:W-:Y:S01]  /*0520*/  IADD3 R2, P1, PT, R2, 0x20000, RZ ;  /* 0x0002000002027810 */ /* 0x000fe20007f3e0ff */
[----:B------:R-:W-:Y:S01]  /*0530*/  UIADD3 UR5, UPT, UPT, UR5, -0x10, URZ ;  /* 0xfffffff005057890 */ /* 0x000fe2000fffe0ff */
[----:B-1----:R-:W-:Y:S01]  /*0540*/  IMAD R8, R8, R13, R12 ;  /* 0x0000000d08087224 */ /* 0x002fe200078e020c */
[----:B------:R-:W-:Y:S02]  /*0550*/  IADD3 R0, P0, PT, R0, 0x20000, RZ ;  /* 0x0002000000007810 */ /* 0x000fe40007f1e0ff */
[----:B------:R-:W-:Y:S01]  /*0560*/  UISETP.GE.U32.AND UP0, UPT, UR5, 0x3e0, UPT ;  /* 0x000003e00500788c */ /* 0x000fe2000bf06070 */
[----:B------:R-:W-:Y:S01]  /*0570*/  IMAD R8, R26, R9, R8 ;  /* 0x000000091a087224 */ /* 0x000fe200078e0208 */
[----:B------:R-:W-:Y:S01]  /*0580*/  IADD3 R4, PT, PT, R4, 0x20, RZ ;  /* 0x0000002004047810 */ /* 0x000fe20007ffe0ff */
[----:B------:R-:W-:Y:S01]  /*0590*/  UMOV UR5, UR6 ;  /* 0x0000000600057c82 */ /* 0x000fe20008000000 */
[----:B------:R-:W-:Y:S01]  /*05a0*/  IADD3.X R5, PT, PT, RZ, R5, RZ, P1, !PT ;  /* 0x00000005ff057210 */ /* 0x000fe20000ffe4ff */
[----:B------:R-:W-:Y:S01]  /*05b0*/  IMAD R8, R19, R10, R8 ;  /* 0x0000000a13087224 */ /* 0x000fe200078e0208 */
[----:B------:R-:W-:-:S03]  /*05c0*/  IADD3.X R3, PT, PT, RZ, R3, RZ, P0, !PT ;  /* 0x00000003ff037210 */ /* 0x000fc600007fe4ff */
[----:B------:R-:W-:Y:S01]  /*05d0*/  IMAD R24, R24, R11, R8 ;  /* 0x0000000b18187224 */ /* 0x000fe200078e0208 */
[----:B---3--:R-:W-:Y:S04]  /*05e0*/  STS [R16], R29 ;  /* 0x0000001d10007388 */ /* 0x008fe80000000800 */
[----:B--2---:R-:W-:Y:S01]  /*05f0*/  STS [R6], R23 ;  /* 0x0000001706007388 */ /* 0x004fe20000000800 */
        /* <DEDUP_REMOVED lines=13> */
[----:B------:R-:W-:Y:S01]  /*06d0*/  LDS R25, [R7+0x200] ;  /* 0x0002000007197984 */ /* 0x000fe20000000800 */
[----:B--2---:R-:W-:-:S04]  /*06e0*/  IMAD R12, R27, R14, R12 ;  /* 0x0000000e1b0c7224 */ /* 0x004fc800078e020c */
[----:B---3--:R-:W-:Y:S02]  /*06f0*/  IMAD R22, R22, R15, R12 ;  /* 0x0000000f16167224 */ /* 0x008fe400078e020c */
[----:B------:R-:W1:Y:S02]  /*0700*/  LDS.128 R12, [R17+0x20] ;  /* 0x00002000110c7984 */ /* 0x000e640000000c00 */
[----:B----4-:R-:W-:Y:S02]  /*0710*/  IMAD R8, R8, R19, R22 ;  /* 0x0000001308087224 */ /* 0x010fe400078e0216 */
[----:B------:R-:W2:Y:S04]  /*0720*/  LDS R22, [R7+0x240] ;  /* 0x0002400007167984 */ /* 0x000ea80000000800 */
[----:B------:R-:W3:Y:S01]  /*0730*/  LDS R19, [R7+0x280] ;  /* 0x0002800007137984 */ /* 0x000ee20000000800 */
[----:B0-----:R-:W-:-:S03]  /*0740*/  IMAD R8, R24, R9, R8 ;  /* 0x0000000918087224 */ /* 0x001fc600078e0208 */
[----:B------:R-:W0:Y:S01]  /*0750*/  LDS R24, [R7+0x2c0] ;  /* 0x0002c00007187984 */ /* 0x000e220000000800 */
[----:B------:R-:W-:-:S03]  /*0760*/  IMAD R8, R23, R10, R8 ;  /* 0x0000000a17087224 */ /* 0x000fc600078e0208 */
[----:B------:R-:W-:Y:S01]  /*0770*/  LDS R23, [R7+0x300] ;  /* 0x0003000007177984 */ /* 0x000fe20000000800 */
[----:B------:R-:W-:-:S03]  /*0780*/  IMAD R26, R26, R11, R8 ;  /* 0x0000000b1a1a7224 */ /* 0x000fc600078e0208 */
[----:B------:R-:W4:Y:S01]  /*0790*/  LDS.128 R8, [R17+0x30] ;  /* 0x0000300011087984 */ /* 0x000f220000000c00 */
[----:B-1----:R-:W-:-:S03]  /*07a0*/  IMAD R26, R12, R25, R26 ;  /* 0x000000190c1a7224 */ /* 0x002fc600078e021a */
[----:B------:R-:W1:Y:S04]  /*07b0*/  LDS R12, [R7+0x340] ;  /* 0x00034000070c7984 */ /* 0x000e680000000800 */
[----:B------:R-:W5:Y:S01]  /*07c0*/  LDS R25, [R7+0x380] ;  /* 0x0003800007197984 */ /* 0x000f620000000800 */
[----:B--2---:R-:W-:-:S03]  /*07d0*/  IMAD R13, R22, R13, R26 ;  /* 0x0000000d160d7224 */ /* 0x004fc600078e021a */
[----:B------:R-:W2:Y:S01]  /*07e0*/  LDS R22, [R7+0x3c0] ;  /* 0x0003c00007167984 */ /* 0x000ea20000000800 */
[----:B---3--:R-:W-:-:S04]  /*07f0*/  IMAD R13, R19, R14, R13 ;  /* 0x0000000e130d7224 */ /* 0x008fc800078e020d */
[----:B0-----:R-:W-:-:S04]  /*0800*/  IMAD R13, R24, R15, R13 ;  /* 0x0000000f180d7224 */ /* 0x001fc800078e020d */
[----:B----4-:R-:W-:-:S04]  /*0810*/  IMAD R8, R8, R23, R13 ;  /* 0x0000001708087224 */ /* 0x010fc800078e020d */
[----:B-1----:R-:W-:-:S04]  /*0820*/  IMAD R8, R12, R9, R8 ;  /* 0x000000090c087224 */ /* 0x002fc800078e0208 */
[----:B-----5:R-:W-:-:S04]  /*0830*/  IMAD R8, R25, R10, R8 ;  /* 0x0000000a19087224 */ /* 0x020fc800078e0208 */
[----:B--2---:R-:W-:Y:S01]  /*0840*/  IMAD R23, R22, R11, R8 ;  /* 0x0000000b16177224 */ /* 0x004fe200078e0208 */
[----:B------:R-:W-:Y:S06]  /*0850*/  BAR.SYNC.DEFER_BLOCKING 0x0 ;  /* 0x0000000000007b1d */ /* 0x000fec0000010000 */
[----:B------:R-:W-:Y:S05]  /*0860*/  BRA.U !UP0, `(.L_x_0) ;  /* 0xfffffff9086c7547 */ /* 0x000fea000b83ffff */
[----:B------:R-:W0:Y:S01]  /*0870*/  LDC.64 R2, c[0x0][0x390] ;  /* 0x0000e400ff027b82 */ /* 0x000e220000000a00 */
[----:B------:R-:W-:-:S05]  /*0880*/  IADD3 R5, PT, PT, R18, UR4, RZ ;  /* 0x0000000412057c10 */ /* 0x000fca000fffe0ff */
[----:B0-----:R-:W-:-:S05]  /*0890*/  IMAD.WIDE R2, R5, 0x4, R2 ;  /* 0x0000000405027825 */ /* 0x001fca00078e0202 */
[----:B------:R-:W-:Y:S01]  /*08a0*/  STG.E desc[UR8][R2.64], R23 ;  /* 0x0000001702007986 */ /* 0x000fe2000c101908 */
[----:B------:R-:W-:Y:S05]  /*08b0*/  EXIT ;  /* 0x000000000000794d */ /* 0x000fea0003800000 */
.L_x_1:
[----:B------:R-:W-:-:S00]  /*08c0*/  BRA `(.L_x_1) ;  /* 0xfffffffc00fc7947 */ /* 0x000fc0000383ffff */
[----:B------:R-:W-:-:S00]  /*08d0*/  NOP ;  /* 0x0000000000007918 */ /* 0x000fc00000000000 */
        /* <DEDUP_REMOVED lines=10> */
.L_x_2:


//--------------------- .nv.shared._Z8mult_gpuPiS_S_ --------------------------
	.section	.nv.shared._Z8mult_gpuPiS_S_,"aw",@nobits
	.sectionflags	@""
	.align	4
.nv.shared._Z8mult_gpuPiS_S_:
	.zero		3072


//--------------------- .nv.shared.reserved.0     --------------------------
	.section	.nv.shared.reserved.0,"aw",@nobits
	.weak		__nv_reservedSMEM_offset_0_alias
	.size		__nv_reservedSMEM_offset_0_alias, 0, 64
	.other		__nv_reservedSMEM_offset_0_alias,@"STO_CUDA_RESERVED_SHARED STV_DEFAULT"
__nv_reservedSMEM_offset_0_alias:
	.zero		0
	.zero		64


//--------------------- .nv.constant0._Z8mult_gpuPiS_S_ --------------------------
	.section	.nv.constant0._Z8mult_gpuPiS_S_,"a",@progbits
	.sectionflags	@""
	.align	4
.nv.constant0._Z8mult_gpuPiS_S_:
	.zero		920


//--------------------- SYMBOLS --------------------------

	.type		.nv.reservedSmem.offset0,@object
	.size		.nv.reservedSmem.offset0,0x4
	.type		.nv.reservedSmem.cap,@object
	.size		.nv.reservedSmem.cap,0x4
